//
// Generated by NVIDIA NVVM Compiler
//
// Compiler Build ID: CL-36424714
// Cuda compilation tools, release 13.0, V13.0.88
// Based on NVVM 20.0.0
//

.version 9.0
.target sm_100
.address_size 64

	// .globl	_Z3addPiS_S_

.visible .entry _Z3addPiS_S_(
	.param .u64 .ptr .align 1 _Z3addPiS_S__param_0,
	.param .u64 .ptr .align 1 _Z3addPiS_S__param_1,
	.param .u64 .ptr .align 1 _Z3addPiS_S__param_2
)
{
	.reg .pred 	%p<2>;
	.reg .b32 	%r<16>;
	.reg .b64 	%rd<11>;

	ld.param.u64 	%rd1, [_Z3addPiS_S__param_0];
	ld.param.u64 	%rd2, [_Z3addPiS_S__param_1];
	ld.param.u64 	%rd3, [_Z3addPiS_S__param_2];
	mov.u32 	%r3, %tid.x;
	mov.u32 	%r4, %ctaid.x;
	mov.u32 	%r5, %ntid.x;
	mad.lo.s32 	%r1, %r4, %r5, %r3;
	mov.u32 	%r6, %tid.y;
	mov.u32 	%r7, %ctaid.y;
	mov.u32 	%r8, %ntid.y;
	mad.lo.s32 	%r9, %r7, %r8, %r6;
	max.u32 	%r10, %r1, %r9;
	setp.gt.u32 	%p1, %r10, 8192;
	@%p1 bra 	$L__BB0_2;
	cvta.to.global.u64 	%rd4, %rd1;
	cvta.to.global.u64 	%rd5, %rd2;
	cvta.to.global.u64 	%rd6, %rd3;
	shl.b32 	%r11, %r9, 13;
	add.s32 	%r12, %r11, %r1;
	mul.wide.u32 	%rd7, %r12, 4;
	add.s64 	%rd8, %rd4, %rd7;
	ld.global.u32 	%r13, [%rd8];
	add.s64 	%rd9, %rd5, %rd7;
	ld.global.u32 	%r14, [%rd9];
	add.s32 	%r15, %r14, %r13;
	add.s64 	%rd10, %rd6, %rd7;
	st.global.u32 	[%rd10], %r15;
$L__BB0_2:
	ret;

}


// ===== COMPILED SASS (sm_100) =====

	.target	sm_100

	.elftype	@"ET_EXEC"


//--------------------- .note.nv.tkinfo           --------------------------
	.section	.note.nv.tkinfo,"",@"SHT_NOTE"
	.sectionflags	@"SHF_NOTE_NV_TKINFO"
	.tkinfo
        /*0018*/ 	.word	0x00000002
        /*0030*/ 	.string	""
        /*0030*/ 	.string	"ptxas"
        /*0030*/ 	.string	"Cuda compilation tools, release 13.0, V13.0.88"
        /*0030*/ 	.string	"Build cuda_13.0.r13.0/compiler.36424714_0"
        /*0030*/ 	.string	"-arch sm_100 -m 64 "



//--------------------- .note.nv.cuinfo           --------------------------
	.section	.note.nv.cuinfo,"",@"SHT_NOTE"
	.sectionflags	@"SHF_NOTE_NV_CUINFO"
        /*0018*/ 	.short	0x0002
        /*001a*/ 	.short	0x0064
        /*001c*/ 	.short	0x0082
	.zero		2


//--------------------- .nv.info                  --------------------------
	.section	.nv.info,"",@"SHT_CUDA_INFO"
	.align	4


	//----- nvinfo : EIATTR_REGCOUNT
	.align		4
        /*0000*/ 	.byte	0x04, 0x2f
        /*0002*/ 	.short	(.L_1 - .L_0)
	.align		4
.L_0:
        /*0004*/ 	.word	index@(_Z3addPiS_S_)
        /*0008*/ 	.word	0x0000000c


	//----- nvinfo : EIATTR_FRAME_SIZE
	.align		4
.L_1:
        /*000c*/ 	.byte	0x04, 0x11
        /*000e*/ 	.short	(.L_3 - .L_2)
	.align		4
.L_2:
        /*0010*/ 	.word	index@(_Z3addPiS_S_)
        /*0014*/ 	.word	0x00000000


	//----- nvinfo : EIATTR_MIN_STACK_SIZE
	.align		4
.L_3:
        /*0018*/ 	.byte	0x04, 0x12
        /*001a*/ 	.short	(.L_5 - .L_4)
	.align		4
.L_4:
        /*001c*/ 	.word	index@(_Z3addPiS_S_)
        /*0020*/ 	.word	0x00000000
.L_5:


//--------------------- .nv.compat                --------------------------
	.section	.nv.compat,"",@"SHT_CUDA_COMPAT_INFO"
	.align	4
        /*0000*/ 	.byte	0x02, 0x09, 0x00, 0x00, 0x02, 0x02, 0x01, 0x00, 0x02, 0x05, 0x05, 0x00, 0x03, 0x07, 0x01, 0x01
        /*0010*/ 	.byte	0x02, 0x03, 0x00, 0x00, 0x02, 0x06, 0x01, 0x00, 0x04, 0x0b, 0x08, 0x00, 0x09, 0x00, 0x00, 0x00
        /*0020*/ 	.byte	0x00, 0x00, 0x00, 0x00


//--------------------- .nv.info._Z3addPiS_S_     --------------------------
	.section	.nv.info._Z3addPiS_S_,"",@"SHT_CUDA_INFO"
	.sectionflags	@""
	.align	4


	//----- nvinfo : EIATTR_CUDA_API_VERSION
	.align		4
        /*0000*/ 	.byte	0x04, 0x37
        /*0002*/ 	.short	(.L_7 - .L_6)
.L_6:
        /*0004*/ 	.word	0x00000082


	//----- nvinfo : EIATTR_KPARAM_INFO
	.align		4
.L_7:
        /*0008*/ 	.byte	0x04, 0x17
        /*000a*/ 	.short	(.L_9 - .L_8)
.L_8:
        /*000c*/ 	.word	0x00000000
        /*0010*/ 	.short	0x0002
        /*0012*/ 	.short	0x0010
        /*0014*/ 	.byte	0x00, 0xf5, 0x21, 0x00


	//----- nvinfo : EIATTR_KPARAM_INFO
	.align		4
.L_9:
        /*0018*/ 	.byte	0x04, 0x17
        /*001a*/ 	.short	(.L_11 - .L_10)
.L_10:
        /*001c*/ 	.word	0x00000000
        /*0020*/ 	.short	0x0001
        /*0022*/ 	.short	0x0008
        /*0024*/ 	.byte	0x00, 0xf5, 0x21, 0x00


	//----- nvinfo : EIATTR_KPARAM_INFO
	.align		4
.L_11:
        /*0028*/ 	.byte	0x04, 0x17
        /*002a*/ 	.short	(.L_13 - .L_12)
.L_12:
        /*002c*/ 	.word	0x00000000
        /*0030*/ 	.short	0x0000
        /*0032*/ 	.short	0x0000
        /*0034*/ 	.byte	0x00, 0xf5, 0x21, 0x00


	//----- nvinfo : EIATTR_SPARSE_MMA_MASK
	.align		4
.L_13:
        /*0038*/ 	.byte	0x03, 0x50
        /*003a*/ 	.short	0x0000


	//----- nvinfo : EIATTR_MAXREG_COUNT
	.align		4
        /*003c*/ 	.byte	0x03, 0x1b
        /*003e*/ 	.short	0x00ff


	//----- nvinfo : EIATTR_MERCURY_ISA_VERSION
	.align		4
        /*0040*/ 	.byte	0x03, 0x5f
        /*0042*/ 	.short	0x0101


	//----- nvinfo : EIATTR_VRC_CTA_INIT_COUNT
	.align		4
        /*0044*/ 	.byte	0x02, 0x4a
	.zero		1
	.zero		1


	//----- nvinfo : EIATTR_EXIT_INSTR_OFFSETS
	.align		4
        /*0048*/ 	.byte	0x04, 0x1c
        /*004a*/ 	.short	(.L_15 - .L_14)


	//   ....[0]....
.L_14:
        /*004c*/ 	.word	0x000000b0


	//   ....[1]....
        /*0050*/ 	.word	0x00000180


	//----- nvinfo : EIATTR_CBANK_PARAM_SIZE
	.align		4
.L_15:
        /*0054*/ 	.byte	0x03, 0x19
        /*0056*/ 	.short	0x0018


	//----- nvinfo : EIATTR_PARAM_CBANK
	.align		4
        /*0058*/ 	.byte	0x04, 0x0a
        /*005a*/ 	.short	(.L_17 - .L_16)
	.align		4
.L_16:
        /*005c*/ 	.word	index@(.nv.constant0._Z3addPiS_S_)
        /*0060*/ 	.short	0x0380
        /*0062*/ 	.short	0x0018


	//----- nvinfo : EIATTR_SW_WAR
	.align		4
.L_17:
        /*0064*/ 	.byte	0x04, 0x36
        /*0066*/ 	.short	(.L_19 - .L_18)
.L_18:
        /*0068*/ 	.word	0x00000008
.L_19:


//--------------------- .nv.callgraph             --------------------------
	.section	.nv.callgraph,"",@"SHT_CUDA_CALLGRAPH"
	.align	4
	.sectionentsize	8
	.align		4
        /*0000*/ 	.word	0x00000000
	.align		4
        /*0004*/ 	.word	0xffffffff
	.align		4
        /*0008*/ 	.word	0x00000000
	.align		4
        /*000c*/ 	.word	0xfffffffe
	.align		4
        /*0010*/ 	.word	0x00000000
	.align		4
        /*0014*/ 	.word	0xfffffffd
	.align		4
        /*0018*/ 	.word	0x00000000
	.align		4
        /*001c*/ 	.word	0xfffffffc


//--------------------- .text._Z3addPiS_S_        --------------------------
	.section	.text._Z3addPiS_S_,"ax",@progbits
	.align	128
        .global         _Z3addPiS_S_
        .type           _Z3addPiS_S_,@function
        .size           _Z3addPiS_S_,(.L_x_1 - _Z3addPiS_S_)
        .other          _Z3addPiS_S_,@"STO_CUDA_ENTRY STV_DEFAULT"
_Z3addPiS_S_:
.text._Z3addPiS_S_:
[----:B------:R-:W-:Y:S01]  /*0000*/  LDC R1, c[0x0][0x37c] ;  /* 0x0000df00ff017b82 */ /* 0x000fe20000000800 */
[----:B------:R-:W0:Y:S07]  /*0010*/  S2R R0, SR_TID.X ;  /* 0x0000000000007919 */ /* 0x000e2e0000002100 */
[----:B------:R-:W0:Y:S01]  /*0020*/  LDC R3, c[0x0][0x360] ;  /* 0x0000d800ff037b82 */ /* 0x000e220000000800 */
[----:B------:R-:W1:Y:S07]  /*0030*/  S2R R7, SR_TID.Y ;  /* 0x0000000000077919 */ /* 0x000e6e0000002200 */
[----:B------:R-:W0:Y:S08]  /*0040*/  S2UR UR4, SR_CTAID.X ;  /* 0x00000000000479c3 */ /* 0x000e300000002500 */
[----:B------:R-:W1:Y:S08]  /*0050*/  S2UR UR5, SR_CTAID.Y ;  /* 0x00000000000579c3 */ /* 0x000e700000002600 */
[----:B------:R-:W1:Y:S01]  /*0060*/  LDC R2, c[0x0][0x364] ;  /* 0x0000d900ff027b82 */ /* 0x000e620000000800 */
[----:B0-----:R-:W-:-:S02]  /*0070*/  IMAD R0, R3, UR4, R0 ;  /* 0x0000000403007c24 */ /* 0x001fc4000f8e0200 */
[----:B-1----:R-:W-:-:S05]  /*0080*/  IMAD R7, R2, UR5, R7 ;  /* 0x0000000502077c24 */ /* 0x002fca000f8e0207 */
[----:B------:R-:W-:-:S04]  /*0090*/  VIMNMX.U32 R2, PT, PT, R0, R7, !PT ;  /* 0x0000000700027248 */ /* 0x000fc80007fe0000 */
[----:B------:R-:W-:-:S13]  /*00a0*/  ISETP.GT.U32.AND P0, PT, R2, 0x2000, PT ;  /* 0x000020000200780c */ /* 0x000fda0003f04070 */
[----:B------:R-:W-:Y:S05]  /*00b0*/  @P0 EXIT ;  /* 0x000000000000094d */ /* 0x000fea0003800000 */
[----:B------:R-:W0:Y:S01]  /*00c0*/  LDC.64 R2, c[0x0][0x380] ;  /* 0x0000e000ff027b82 */ /* 0x000e220000000a00 */
[----:B------:R-:W1:Y:S01]  /*00d0*/  LDCU.64 UR4, c[0x0][0x358] ;  /* 0x00006b00ff0477ac */ /* 0x000e620008000a00 */
[----:B------:R-:W-:-:S06]  /*00e0*/  LEA R9, R7, R0, 0xd ;  /* 0x0000000007097211 */ /* 0x000fcc00078e68ff */
[----:B------:R-:W2:Y:S08]  /*00f0*/  LDC.64 R4, c[0x0][0x388] ;  /* 0x0000e200ff047b82 */ /* 0x000eb00000000a00 */
[----:B------:R-:W3:Y:S01]  /*0100*/  LDC.64 R6, c[0x0][0x390] ;  /* 0x0000e400ff067b82 */ /* 0x000ee20000000a00 */
[----:B0-----:R-:W-:-:S06]  /*0110*/  IMAD.WIDE.U32 R2, R9, 0x4, R2 ;  /* 0x0000000409027825 */ /* 0x001fcc00078e0002 */
[----:B-1----:R-:W4:Y:S01]  /*0120*/  LDG.E R2, desc[UR4][R2.64] ;  /* 0x0000000402027981 */ /* 0x002f22000c1e1900 */
[----:B--2---:R-:W-:-:S06]  /*0130*/  IMAD.WIDE.U32 R4, R9, 0x4, R4 ;  /* 0x0000000409047825 */ /* 0x004fcc00078e0004 */
[----:B------:R-:W4:Y:S01]  /*0140*/  LDG.E R5, desc[UR4][R4.64] ;  /* 0x0000000404057981 */ /* 0x000f22000c1e1900 */
[----:B---3--:R-:W-:Y:S01]  /*0150*/  IMAD.WIDE.U32 R6, R9, 0x4, R6 ;  /* 0x0000000409067825 */ /* 0x008fe200078e0006 */
[----:B----4-:R-:W-:-:S05]  /*0160*/  IADD3 R9, PT, PT, R2, R5, RZ ;  /* 0x0000000502097210 */ /* 0x010fca0007ffe0ff */
[----:B------:R-:W-:Y:S01]  /*0170*/  STG.E desc[UR4][R6.64], R9 ;  /* 0x0000000906007986 */ /* 0x000fe2000c101904 */
[----:B------:R-:W-:Y:S05]  /*0180*/  EXIT ;  /* 0x000000000000794d */ /* 0x000fea0003800000 */
.L_x_0:
[----:B------:R-:W-:-:S00]  /*0190*/  BRA `(.L_x_0) ;  /* 0xfffffffc00fc7947 */ /* 0x000fc0000383ffff */
[----:B------:R-:W-:-:S00]  /*01a0*/  NOP ;  /* 0x0000000000007918 */ /* 0x000fc00000000000 */
        /* <DEDUP_REMOVED lines=13> */
.L_x_1:


//--------------------- .nv.shared.reserved.0     --------------------------
	.section	.nv.shared.reserved.0,"aw",@nobits
	.weak		__nv_reservedSMEM_offset_0_alias
	.size		__nv_reservedSMEM_offset_0_alias, 0, 64
	.other		__nv_reservedSMEM_offset_0_alias,@"STO_CUDA_RESERVED_SHARED STV_DEFAULT"
__nv_reservedSMEM_offset_0_alias:
	.zero		0
	.zero		64


//--------------------- .nv.constant0._Z3addPiS_S_ --------------------------
	.section	.nv.constant0._Z3addPiS_S_,"a",@progbits
	.sectionflags	@""
	.align	4
.nv.constant0._Z3addPiS_S_:
	.zero		920


//--------------------- SYMBOLS --------------------------

	.type		.nv.reservedSmem.offset0,@object
	.size		.nv.reservedSmem.offset0,0x4
